//
// Generated by NVIDIA NVVM Compiler
//
// Compiler Build ID: CL-36424714
// Cuda compilation tools, release 13.0, V13.0.88
// Based on NVVM 20.0.0
//

.version 9.0
.target sm_100
.address_size 64

	// .globl	_Z17setupCurandStatesP17curandStateXORWOWyi
.global .align 4 .b8 precalc_xorwow_matrix[102400];
.global .align 4 .b8 precalc_xorwow_offset_matrix[102400];
.global .align 4 .b8 mrg32k3aM1[2304];
.global .align 4 .b8 mrg32k3aM2[2304];
.global .align 4 .b8 mrg32k3aM1SubSeq[2016];
.global .align 4 .b8 mrg32k3aM2SubSeq[2016];
.global .align 4 .b8 mrg32k3aM1Seq[2304];
.global .align 4 .b8 mrg32k3aM2Seq[2304];
.const .align 8 .b8 __cr_lgamma_table[72];

.visible .entry _Z17setupCurandStatesP17curandStateXORWOWyi(
	.param .u64 .ptr .align 1 _Z17setupCurandStatesP17curandStateXORWOWyi_param_0,
	.param .u64 _Z17setupCurandStatesP17curandStateXORWOWyi_param_1,
	.param .u32 _Z17setupCurandStatesP17curandStateXORWOWyi_param_2
)
{
	.reg .pred 	%p<25>;
	.reg .b32 	%r<414>;
	.reg .b64 	%rd<19>;

	ld.param.u64 	%rd8, [_Z17setupCurandStatesP17curandStateXORWOWyi_param_0];
	ld.param.u64 	%rd9, [_Z17setupCurandStatesP17curandStateXORWOWyi_param_1];
	ld.param.u32 	%r183, [_Z17setupCurandStatesP17curandStateXORWOWyi_param_2];
	mov.u32 	%r184, %ntid.x;
	mov.u32 	%r185, %ctaid.x;
	mov.u32 	%r186, %tid.x;
	mad.lo.s32 	%r1, %r184, %r185, %r186;
	setp.ge.s32 	%p1, %r1, %r183;
	@%p1 bra 	$L__BB0_44;
	cvta.to.global.u64 	%rd10, %rd8;
	cvt.s64.s32 	%rd18, %r1;
	mul.wide.s32 	%rd11, %r1, 48;
	add.s64 	%rd2, %rd10, %rd11;
	cvt.u32.u64 	%r187, %rd9;
	xor.b32  	%r188, %r187, -1429050551;
	mul.lo.s32 	%r189, %r188, 1099087573;
	{ .reg .b32 tmp; mov.b64 {tmp, %r190}, %rd9; }
	xor.b32  	%r191, %r190, -136515619;
	mul.lo.s32 	%r192, %r191, -1703105765;
	add.s32 	%r193, %r189, %r192;
	add.s32 	%r194, %r193, 6615241;
	add.s32 	%r195, %r189, 123456789;
	st.global.v2.u32 	[%rd2], {%r194, %r195};
	xor.b32  	%r196, %r189, 362436069;
	add.s32 	%r197, %r192, 521288629;
	st.global.v2.u32 	[%rd2+8], {%r196, %r197};
	xor.b32  	%r198, %r192, 88675123;
	add.s32 	%r199, %r189, 5783321;
	st.global.v2.u32 	[%rd2+16], {%r198, %r199};
	setp.eq.s32 	%p2, %r1, 0;
	@%p2 bra 	$L__BB0_43;
	mov.b32 	%r320, 0;
$L__BB0_3:
	and.b64  	%rd4, %rd18, 3;
	setp.eq.s64 	%p3, %rd4, 0;
	@%p3 bra 	$L__BB0_42;
	mul.wide.u32 	%rd12, %r320, 3200;
	mov.u64 	%rd13, precalc_xorwow_matrix;
	add.s64 	%rd5, %rd13, %rd12;
	cvt.u32.u64 	%r3, %rd4;
	mov.b32 	%r321, 0;
$L__BB0_5:
	mov.b32 	%r334, 0;
	mov.u32 	%r335, %r334;
	mov.u32 	%r336, %r334;
	mov.u32 	%r337, %r334;
	mov.u32 	%r338, %r334;
	mov.u32 	%r327, %r334;
$L__BB0_6:
	mul.wide.u32 	%rd14, %r327, 4;
	add.s64 	%rd15, %rd2, %rd14;
	ld.global.u32 	%r11, [%rd15+4];
	shl.b32 	%r12, %r327, 5;
	mov.b32 	%r333, 0;
$L__BB0_7:
	.pragma "nounroll";
	shr.u32 	%r204, %r11, %r333;
	and.b32  	%r205, %r204, 1;
	setp.eq.b32 	%p4, %r205, 1;
	not.pred 	%p5, %p4;
	add.s32 	%r206, %r12, %r333;
	mul.lo.s32 	%r207, %r206, 5;
	mul.wide.u32 	%rd16, %r207, 4;
	add.s64 	%rd6, %rd5, %rd16;
	@%p5 bra 	$L__BB0_9;
	ld.global.u32 	%r208, [%rd6];
	xor.b32  	%r338, %r338, %r208;
	ld.global.u32 	%r209, [%rd6+4];
	xor.b32  	%r337, %r337, %r209;
	ld.global.u32 	%r210, [%rd6+8];
	xor.b32  	%r336, %r336, %r210;
	ld.global.u32 	%r211, [%rd6+12];
	xor.b32  	%r335, %r335, %r211;
	ld.global.u32 	%r212, [%rd6+16];
	xor.b32  	%r334, %r334, %r212;
$L__BB0_9:
	and.b32  	%r214, %r204, 2;
	setp.eq.s32 	%p6, %r214, 0;
	@%p6 bra 	$L__BB0_11;
	ld.global.u32 	%r215, [%rd6+20];
	xor.b32  	%r338, %r338, %r215;
	ld.global.u32 	%r216, [%rd6+24];
	xor.b32  	%r337, %r337, %r216;
	ld.global.u32 	%r217, [%rd6+28];
	xor.b32  	%r336, %r336, %r217;
	ld.global.u32 	%r218, [%rd6+32];
	xor.b32  	%r335, %r335, %r218;
	ld.global.u32 	%r219, [%rd6+36];
	xor.b32  	%r334, %r334, %r219;
$L__BB0_11:
	and.b32  	%r221, %r204, 4;
	setp.eq.s32 	%p7, %r221, 0;
	@%p7 bra 	$L__BB0_13;
	ld.global.u32 	%r222, [%rd6+40];
	xor.b32  	%r338, %r338, %r222;
	ld.global.u32 	%r223, [%rd6+44];
	xor.b32  	%r337, %r337, %r223;
	ld.global.u32 	%r224, [%rd6+48];
	xor.b32  	%r336, %r336, %r224;
	ld.global.u32 	%r225, [%rd6+52];
	xor.b32  	%r335, %r335, %r225;
	ld.global.u32 	%r226, [%rd6+56];
	xor.b32  	%r334, %r334, %r226;
$L__BB0_13:
	and.b32  	%r228, %r204, 8;
	setp.eq.s32 	%p8, %r228, 0;
	@%p8 bra 	$L__BB0_15;
	ld.global.u32 	%r229, [%rd6+60];
	xor.b32  	%r338, %r338, %r229;
	ld.global.u32 	%r230, [%rd6+64];
	xor.b32  	%r337, %r337, %r230;
	ld.global.u32 	%r231, [%rd6+68];
	xor.b32  	%r336, %r336, %r231;
	ld.global.u32 	%r232, [%rd6+72];
	xor.b32  	%r335, %r335, %r232;
	ld.global.u32 	%r233, [%rd6+76];
	xor.b32  	%r334, %r334, %r233;
$L__BB0_15:
	and.b32  	%r235, %r204, 16;
	setp.eq.s32 	%p9, %r235, 0;
	@%p9 bra 	$L__BB0_17;
	ld.global.u32 	%r236, [%rd6+80];
	xor.b32  	%r338, %r338, %r236;
	ld.global.u32 	%r237, [%rd6+84];
	xor.b32  	%r337, %r337, %r237;
	ld.global.u32 	%r238, [%rd6+88];
	xor.b32  	%r336, %r336, %r238;
	ld.global.u32 	%r239, [%rd6+92];
	xor.b32  	%r335, %r335, %r239;
	ld.global.u32 	%r240, [%rd6+96];
	xor.b32  	%r334, %r334, %r240;
$L__BB0_17:
	and.b32  	%r242, %r204, 32;
	setp.eq.s32 	%p10, %r242, 0;
	@%p10 bra 	$L__BB0_19;
	ld.global.u32 	%r243, [%rd6+100];
	xor.b32  	%r338, %r338, %r243;
	ld.global.u32 	%r244, [%rd6+104];
	xor.b32  	%r337, %r337, %r244;
	ld.global.u32 	%r245, [%rd6+108];
	xor.b32  	%r336, %r336, %r245;
	ld.global.u32 	%r246, [%rd6+112];
	xor.b32  	%r335, %r335, %r246;
	ld.global.u32 	%r247, [%rd6+116];
	xor.b32  	%r334, %r334, %r247;
$L__BB0_19:
	and.b32  	%r249, %r204, 64;
	setp.eq.s32 	%p11, %r249, 0;
	@%p11 bra 	$L__BB0_21;
	ld.global.u32 	%r250, [%rd6+120];
	xor.b32  	%r338, %r338, %r250;
	ld.global.u32 	%r251, [%rd6+124];
	xor.b32  	%r337, %r337, %r251;
	ld.global.u32 	%r252, [%rd6+128];
	xor.b32  	%r336, %r336, %r252;
	ld.global.u32 	%r253, [%rd6+132];
	xor.b32  	%r335, %r335, %r253;
	ld.global.u32 	%r254, [%rd6+136];
	xor.b32  	%r334, %r334, %r254;
$L__BB0_21:
	and.b32  	%r256, %r204, 128;
	setp.eq.s32 	%p12, %r256, 0;
	@%p12 bra 	$L__BB0_23;
	ld.global.u32 	%r257, [%rd6+140];
	xor.b32  	%r338, %r338, %r257;
	ld.global.u32 	%r258, [%rd6+144];
	xor.b32  	%r337, %r337, %r258;
	ld.global.u32 	%r259, [%rd6+148];
	xor.b32  	%r336, %r336, %r259;
	ld.global.u32 	%r260, [%rd6+152];
	xor.b32  	%r335, %r335, %r260;
	ld.global.u32 	%r261, [%rd6+156];
	xor.b32  	%r334, %r334, %r261;
$L__BB0_23:
	and.b32  	%r263, %r204, 256;
	setp.eq.s32 	%p13, %r263, 0;
	@%p13 bra 	$L__BB0_25;
	ld.global.u32 	%r264, [%rd6+160];
	xor.b32  	%r338, %r338, %r264;
	ld.global.u32 	%r265, [%rd6+164];
	xor.b32  	%r337, %r337, %r265;
	ld.global.u32 	%r266, [%rd6+168];
	xor.b32  	%r336, %r336, %r266;
	ld.global.u32 	%r267, [%rd6+172];
	xor.b32  	%r335, %r335, %r267;
	ld.global.u32 	%r268, [%rd6+176];
	xor.b32  	%r334, %r334, %r268;
$L__BB0_25:
	and.b32  	%r270, %r204, 512;
	setp.eq.s32 	%p14, %r270, 0;
	@%p14 bra 	$L__BB0_27;
	ld.global.u32 	%r271, [%rd6+180];
	xor.b32  	%r338, %r338, %r271;
	ld.global.u32 	%r272, [%rd6+184];
	xor.b32  	%r337, %r337, %r272;
	ld.global.u32 	%r273, [%rd6+188];
	xor.b32  	%r336, %r336, %r273;
	ld.global.u32 	%r274, [%rd6+192];
	xor.b32  	%r335, %r335, %r274;
	ld.global.u32 	%r275, [%rd6+196];
	xor.b32  	%r334, %r334, %r275;
$L__BB0_27:
	and.b32  	%r277, %r204, 1024;
	setp.eq.s32 	%p15, %r277, 0;
	@%p15 bra 	$L__BB0_29;
	ld.global.u32 	%r278, [%rd6+200];
	xor.b32  	%r338, %r338, %r278;
	ld.global.u32 	%r279, [%rd6+204];
	xor.b32  	%r337, %r337, %r279;
	ld.global.u32 	%r280, [%rd6+208];
	xor.b32  	%r336, %r336, %r280;
	ld.global.u32 	%r281, [%rd6+212];
	xor.b32  	%r335, %r335, %r281;
	ld.global.u32 	%r282, [%rd6+216];
	xor.b32  	%r334, %r334, %r282;
$L__BB0_29:
	and.b32  	%r284, %r204, 2048;
	setp.eq.s32 	%p16, %r284, 0;
	@%p16 bra 	$L__BB0_31;
	ld.global.u32 	%r285, [%rd6+220];
	xor.b32  	%r338, %r338, %r285;
	ld.global.u32 	%r286, [%rd6+224];
	xor.b32  	%r337, %r337, %r286;
	ld.global.u32 	%r287, [%rd6+228];
	xor.b32  	%r336, %r336, %r287;
	ld.global.u32 	%r288, [%rd6+232];
	xor.b32  	%r335, %r335, %r288;
	ld.global.u32 	%r289, [%rd6+236];
	xor.b32  	%r334, %r334, %r289;
$L__BB0_31:
	and.b32  	%r291, %r204, 4096;
	setp.eq.s32 	%p17, %r291, 0;
	@%p17 bra 	$L__BB0_33;
	ld.global.u32 	%r292, [%rd6+240];
	xor.b32  	%r338, %r338, %r292;
	ld.global.u32 	%r293, [%rd6+244];
	xor.b32  	%r337, %r337, %r293;
	ld.global.u32 	%r294, [%rd6+248];
	xor.b32  	%r336, %r336, %r294;
	ld.global.u32 	%r295, [%rd6+252];
	xor.b32  	%r335, %r335, %r295;
	ld.global.u32 	%r296, [%rd6+256];
	xor.b32  	%r334, %r334, %r296;
$L__BB0_33:
	and.b32  	%r298, %r204, 8192;
	setp.eq.s32 	%p18, %r298, 0;
	@%p18 bra 	$L__BB0_35;
	ld.global.u32 	%r299, [%rd6+260];
	xor.b32  	%r338, %r338, %r299;
	ld.global.u32 	%r300, [%rd6+264];
	xor.b32  	%r337, %r337, %r300;
	ld.global.u32 	%r301, [%rd6+268];
	xor.b32  	%r336, %r336, %r301;
	ld.global.u32 	%r302, [%rd6+272];
	xor.b32  	%r335, %r335, %r302;
	ld.global.u32 	%r303, [%rd6+276];
	xor.b32  	%r334, %r334, %r303;
$L__BB0_35:
	and.b32  	%r305, %r204, 16384;
	setp.eq.s32 	%p19, %r305, 0;
	@%p19 bra 	$L__BB0_37;
	ld.global.u32 	%r306, [%rd6+280];
	xor.b32  	%r338, %r338, %r306;
	ld.global.u32 	%r307, [%rd6+284];
	xor.b32  	%r337, %r337, %r307;
	ld.global.u32 	%r308, [%rd6+288];
	xor.b32  	%r336, %r336, %r308;
	ld.global.u32 	%r309, [%rd6+292];
	xor.b32  	%r335, %r335, %r309;
	ld.global.u32 	%r310, [%rd6+296];
	xor.b32  	%r334, %r334, %r310;
$L__BB0_37:
	and.b32  	%r312, %r204, 32768;
	setp.eq.s32 	%p20, %r312, 0;
	@%p20 bra 	$L__BB0_39;
	ld.global.u32 	%r313, [%rd6+300];
	xor.b32  	%r338, %r338, %r313;
	ld.global.u32 	%r314, [%rd6+304];
	xor.b32  	%r337, %r337, %r314;
	ld.global.u32 	%r315, [%rd6+308];
	xor.b32  	%r336, %r336, %r315;
	ld.global.u32 	%r316, [%rd6+312];
	xor.b32  	%r335, %r335, %r316;
	ld.global.u32 	%r317, [%rd6+316];
	xor.b32  	%r334, %r334, %r317;
$L__BB0_39:
	add.s32 	%r333, %r333, 16;
	setp.ne.s32 	%p21, %r333, 32;
	@%p21 bra 	$L__BB0_7;
	mad.lo.s32 	%r318, %r327, -31, %r12;
	add.s32 	%r327, %r318, 1;
	setp.ne.s32 	%p22, %r327, 5;
	@%p22 bra 	$L__BB0_6;
	st.global.u32 	[%rd2+4], %r338;
	st.global.u32 	[%rd2+8], %r337;
	st.global.u32 	[%rd2+12], %r336;
	st.global.u32 	[%rd2+16], %r335;
	st.global.u32 	[%rd2+20], %r334;
	add.s32 	%r321, %r321, 1;
	setp.lt.u32 	%p23, %r321, %r3;
	@%p23 bra 	$L__BB0_5;
$L__BB0_42:
	shr.u64 	%rd7, %rd18, 2;
	add.s32 	%r320, %r320, 1;
	setp.gt.u64 	%p24, %rd18, 3;
	mov.u64 	%rd18, %rd7;
	@%p24 bra 	$L__BB0_3;
$L__BB0_43:
	mov.b32 	%r319, 0;
	st.global.v2.u32 	[%rd2+24], {%r319, %r319};
	st.global.u32 	[%rd2+32], %r319;
	mov.b64 	%rd17, 0;
	st.global.u64 	[%rd2+40], %rd17;
$L__BB0_44:
	ret;

}
	// .globl	_Z5droprPfP17curandStateXORWOWmf
.visible .entry _Z5droprPfP17curandStateXORWOWmf(
	.param .u64 .ptr .align 1 _Z5droprPfP17curandStateXORWOWmf_param_0,
	.param .u64 .ptr .align 1 _Z5droprPfP17curandStateXORWOWmf_param_1,
	.param .u64 _Z5droprPfP17curandStateXORWOWmf_param_2,
	.param .f32 _Z5droprPfP17curandStateXORWOWmf_param_3
)
{
	.reg .pred 	%p<3>;
	.reg .b32 	%r<22>;
	.reg .b32 	%f<8>;
	.reg .b64 	%rd<10>;
	.reg .b64 	%fd<2>;

	ld.param.u64 	%rd2, [_Z5droprPfP17curandStateXORWOWmf_param_0];
	ld.param.u64 	%rd3, [_Z5droprPfP17curandStateXORWOWmf_param_1];
	ld.param.u64 	%rd4, [_Z5droprPfP17curandStateXORWOWmf_param_2];
	ld.param.f32 	%f1, [_Z5droprPfP17curandStateXORWOWmf_param_3];
	mov.u32 	%r1, %ntid.x;
	mov.u32 	%r2, %ctaid.x;
	mov.u32 	%r3, %tid.x;
	mad.lo.s32 	%r4, %r1, %r2, %r3;
	cvt.s64.s32 	%rd1, %r4;
	setp.le.u64 	%p1, %rd4, %rd1;
	@%p1 bra 	$L__BB1_2;
	cvta.to.global.u64 	%rd5, %rd3;
	cvta.to.global.u64 	%rd6, %rd2;
	mad.lo.s64 	%rd7, %rd1, 48, %rd5;
	ld.global.v2.u32 	{%r5, %r6}, [%rd7];
	ld.global.v2.u32 	{%r7, %r8}, [%rd7+8];
	ld.global.v2.u32 	{%r9, %r10}, [%rd7+16];
	ld.global.v2.u32 	{%r11, %r12}, [%rd7+24];
	ld.global.f32 	%f2, [%rd7+32];
	ld.global.f64 	%fd1, [%rd7+40];
	shr.u32 	%r13, %r6, 2;
	xor.b32  	%r14, %r13, %r6;
	shl.b32 	%r15, %r10, 4;
	shl.b32 	%r16, %r14, 1;
	xor.b32  	%r17, %r15, %r16;
	xor.b32  	%r18, %r17, %r10;
	xor.b32  	%r19, %r18, %r14;
	add.s32 	%r20, %r5, 362437;
	add.s32 	%r21, %r19, %r20;
	cvt.rn.f32.u32 	%f3, %r21;
	fma.rn.f32 	%f4, %f3, 0f2F800000, 0f2F000000;
	setp.geu.f32 	%p2, %f4, %f1;
	selp.f32 	%f5, 0f3F800000, 0f00000000, %p2;
	shl.b64 	%rd8, %rd1, 2;
	add.s64 	%rd9, %rd6, %rd8;
	ld.global.f32 	%f6, [%rd9];
	mul.f32 	%f7, %f6, %f5;
	st.global.f32 	[%rd9], %f7;
	st.global.v2.u32 	[%rd7], {%r20, %r7};
	st.global.v2.u32 	[%rd7+8], {%r8, %r9};
	st.global.v2.u32 	[%rd7+16], {%r10, %r19};
	st.global.v2.u32 	[%rd7+24], {%r11, %r12};
	st.global.f32 	[%rd7+32], %f2;
	st.global.f64 	[%rd7+40], %fd1;
$L__BB1_2:
	ret;

}


// ===== COMPILED SASS (sm_100) =====

	.target	sm_100

	.elftype	@"ET_EXEC"


//--------------------- .note.nv.tkinfo           --------------------------
	.section	.note.nv.tkinfo,"",@"SHT_NOTE"
	.sectionflags	@"SHF_NOTE_NV_TKINFO"
	.tkinfo
        /*0018*/ 	.word	0x00000002
        /*0030*/ 	.string	""
        /*0030*/ 	.string	"ptxas"
        /*0030*/ 	.string	"Cuda compilation tools, release 13.0, V13.0.88"
        /*0030*/ 	.string	"Build cuda_13.0.r13.0/compiler.36424714_0"
        /*0030*/ 	.string	"-arch sm_100 -m 64 "



//--------------------- .note.nv.cuinfo           --------------------------
	.section	.note.nv.cuinfo,"",@"SHT_NOTE"
	.sectionflags	@"SHF_NOTE_NV_CUINFO"
        /*0018*/ 	.short	0x0002
        /*001a*/ 	.short	0x0064
        /*001c*/ 	.short	0x0082
	.zero		2


//--------------------- .nv.info                  --------------------------
	.section	.nv.info,"",@"SHT_CUDA_INFO"
	.align	4


	//----- nvinfo : EIATTR_REGCOUNT
	.align		4
        /*0000*/ 	.byte	0x04, 0x2f
        /*0002*/ 	.short	(.L_10 - .L_9)
	.align		4
.L_9:
        /*0004*/ 	.word	index@(_Z17setupCurandStatesP17curandStateXORWOWyi)
        /*0008*/ 	.word	0x0000001f


	//----- nvinfo : EIATTR_FRAME_SIZE
	.align		4
.L_10:
        /*000c*/ 	.byte	0x04, 0x11
        /*000e*/ 	.short	(.L_12 - .L_11)
	.align		4
.L_11:
        /*0010*/ 	.word	index@(_Z17setupCurandStatesP17curandStateXORWOWyi)
        /*0014*/ 	.word	0x00000000


	//----- nvinfo : EIATTR_REGCOUNT
	.align		4
.L_12:
        /*0018*/ 	.byte	0x04, 0x2f
        /*001a*/ 	.short	(.L_14 - .L_13)
	.align		4
.L_13:
        /*001c*/ 	.word	index@(_Z5droprPfP17curandStateXORWOWmf)
        /*0020*/ 	.word	0x0000001a


	//----- nvinfo : EIATTR_FRAME_SIZE
	.align		4
.L_14:
        /*0024*/ 	.byte	0x04, 0x11
        /*0026*/ 	.short	(.L_16 - .L_15)
	.align		4
.L_15:
        /*0028*/ 	.word	index@(_Z5droprPfP17curandStateXORWOWmf)
        /*002c*/ 	.word	0x00000000


	//----- nvinfo : EIATTR_MIN_STACK_SIZE
	.align		4
.L_16:
        /*0030*/ 	.byte	0x04, 0x12
        /*0032*/ 	.short	(.L_18 - .L_17)
	.align		4
.L_17:
        /*0034*/ 	.word	index@(_Z5droprPfP17curandStateXORWOWmf)
        /*0038*/ 	.word	0x00000000


	//----- nvinfo : EIATTR_MIN_STACK_SIZE
	.align		4
.L_18:
        /*003c*/ 	.byte	0x04, 0x12
        /*003e*/ 	.short	(.L_20 - .L_19)
	.align		4
.L_19:
        /*0040*/ 	.word	index@(_Z17setupCurandStatesP17curandStateXORWOWyi)
        /*0044*/ 	.word	0x00000000
.L_20:


//--------------------- .nv.compat                --------------------------
	.section	.nv.compat,"",@"SHT_CUDA_COMPAT_INFO"
	.align	4
        /*0000*/ 	.byte	0x02, 0x09, 0x00, 0x00, 0x02, 0x02, 0x01, 0x00, 0x02, 0x05, 0x05, 0x00, 0x03, 0x07, 0x01, 0x01
        /*0010*/ 	.byte	0x02, 0x03, 0x00, 0x00, 0x02, 0x06, 0x01, 0x00, 0x04, 0x0b, 0x08, 0x00, 0x09, 0x00, 0x00, 0x00
        /*0020*/ 	.byte	0x00, 0x00, 0x00, 0x00


//--------------------- .nv.info._Z5droprPfP17curandStateXORWOWmf --------------------------
	.section	.nv.info._Z5droprPfP17curandStateXORWOWmf,"",@"SHT_CUDA_INFO"
	.sectionflags	@""
	.align	4


	//----- nvinfo : EIATTR_CUDA_API_VERSION
	.align		4
        /*0000*/ 	.byte	0x04, 0x37
        /*0002*/ 	.short	(.L_22 - .L_21)
.L_21:
        /*0004*/ 	.word	0x00000082


	//----- nvinfo : EIATTR_KPARAM_INFO
	.align		4
.L_22:
        /*0008*/ 	.byte	0x04, 0x17
        /*000a*/ 	.short	(.L_24 - .L_23)
.L_23:
        /*000c*/ 	.word	0x00000000
        /*0010*/ 	.short	0x0003
        /*0012*/ 	.short	0x0018
        /*0014*/ 	.byte	0x00, 0xf0, 0x11, 0x00


	//----- nvinfo : EIATTR_KPARAM_INFO
	.align		4
.L_24:
        /*0018*/ 	.byte	0x04, 0x17
        /*001a*/ 	.short	(.L_26 - .L_25)
.L_25:
        /*001c*/ 	.word	0x00000000
        /*0020*/ 	.short	0x0002
        /*0022*/ 	.short	0x0010
        /*0024*/ 	.byte	0x00, 0xf0, 0x21, 0x00


	//----- nvinfo : EIATTR_KPARAM_INFO
	.align		4
.L_26:
        /*0028*/ 	.byte	0x04, 0x17
        /*002a*/ 	.short	(.L_28 - .L_27)
.L_27:
        /*002c*/ 	.word	0x00000000
        /*0030*/ 	.short	0x0001
        /*0032*/ 	.short	0x0008
        /*0034*/ 	.byte	0x00, 0xf5, 0x21, 0x00


	//----- nvinfo : EIATTR_KPARAM_INFO
	.align		4
.L_28:
        /*0038*/ 	.byte	0x04, 0x17
        /*003a*/ 	.short	(.L_30 - .L_29)
.L_29:
        /*003c*/ 	.word	0x00000000
        /*0040*/ 	.short	0x0000
        /*0042*/ 	.short	0x0000
        /*0044*/ 	.byte	0x00, 0xf5, 0x21, 0x00


	//----- nvinfo : EIATTR_SPARSE_MMA_MASK
	.align		4
.L_30:
        /*0048*/ 	.byte	0x03, 0x50
        /*004a*/ 	.short	0x0000


	//----- nvinfo : EIATTR_MAXREG_COUNT
	.align		4
        /*004c*/ 	.byte	0x03, 0x1b
        /*004e*/ 	.short	0x00ff


	//----- nvinfo : EIATTR_MERCURY_ISA_VERSION
	.align		4
        /*0050*/ 	.byte	0x03, 0x5f
        /*0052*/ 	.short	0x0101


	//----- nvinfo : EIATTR_VRC_CTA_INIT_COUNT
	.align		4
        /*0054*/ 	.byte	0x02, 0x4a
	.zero		1
	.zero		1


	//----- nvinfo : EIATTR_EXIT_INSTR_OFFSETS
	.align		4
        /*0058*/ 	.byte	0x04, 0x1c
        /*005a*/ 	.short	(.L_32 - .L_31)


	//   ....[0]....
.L_31:
        /*005c*/ 	.word	0x00000090


	//   ....[1]....
        /*0060*/ 	.word	0x00000320


	//----- nvinfo : EIATTR_CBANK_PARAM_SIZE
	.align		4
.L_32:
        /*0064*/ 	.byte	0x03, 0x19
        /*0066*/ 	.short	0x001c


	//----- nvinfo : EIATTR_PARAM_CBANK
	.align		4
        /*0068*/ 	.byte	0x04, 0x0a
        /*006a*/ 	.short	(.L_34 - .L_33)
	.align		4
.L_33:
        /*006c*/ 	.word	index@(.nv.constant0._Z5droprPfP17curandStateXORWOWmf)
        /*0070*/ 	.short	0x0380
        /*0072*/ 	.short	0x001c


	//----- nvinfo : EIATTR_SW_WAR
	.align		4
.L_34:
        /*0074*/ 	.byte	0x04, 0x36
        /*0076*/ 	.short	(.L_36 - .L_35)
.L_35:
        /*0078*/ 	.word	0x00000008
.L_36:


//--------------------- .nv.info._Z17setupCurandStatesP17curandStateXORWOWyi --------------------------
	.section	.nv.info._Z17setupCurandStatesP17curandStateXORWOWyi,"",@"SHT_CUDA_INFO"
	.sectionflags	@""
	.align	4


	//----- nvinfo : EIATTR_CUDA_API_VERSION
	.align		4
        /*0000*/ 	.byte	0x04, 0x37
        /*0002*/ 	.short	(.L_38 - .L_37)
.L_37:
        /*0004*/ 	.word	0x00000082


	//----- nvinfo : EIATTR_KPARAM_INFO
	.align		4
.L_38:
        /*0008*/ 	.byte	0x04, 0x17
        /*000a*/ 	.short	(.L_40 - .L_39)
.L_39:
        /*000c*/ 	.word	0x00000000
        /*0010*/ 	.short	0x0002
        /*0012*/ 	.short	0x0010
        /*0014*/ 	.byte	0x00, 0xf0, 0x11, 0x00


	//----- nvinfo : EIATTR_KPARAM_INFO
	.align		4
.L_40:
        /*0018*/ 	.byte	0x04, 0x17
        /*001a*/ 	.short	(.L_42 - .L_41)
.L_41:
        /*001c*/ 	.word	0x00000000
        /*0020*/ 	.short	0x0001
        /*0022*/ 	.short	0x0008
        /*0024*/ 	.byte	0x00, 0xf0, 0x21, 0x00


	//----- nvinfo : EIATTR_KPARAM_INFO
	.align		4
.L_42:
        /*0028*/ 	.byte	0x04, 0x17
        /*002a*/ 	.short	(.L_44 - .L_43)
.L_43:
        /*002c*/ 	.word	0x00000000
        /*0030*/ 	.short	0x0000
        /*0032*/ 	.short	0x0000
        /*0034*/ 	.byte	0x00, 0xf5, 0x21, 0x00


	//----- nvinfo : EIATTR_SPARSE_MMA_MASK
	.align		4
.L_44:
        /*0038*/ 	.byte	0x03, 0x50
        /*003a*/ 	.short	0x0000


	//----- nvinfo : EIATTR_MAXREG_COUNT
	.align		4
        /*003c*/ 	.byte	0x03, 0x1b
        /*003e*/ 	.short	0x00ff


	//----- nvinfo : EIATTR_MERCURY_ISA_VERSION
	.align		4
        /*0040*/ 	.byte	0x03, 0x5f
        /*0042*/ 	.short	0x0101


	//----- nvinfo : EIATTR_VRC_CTA_INIT_COUNT
	.align		4
        /*0044*/ 	.byte	0x02, 0x4a
	.zero		1
	.zero		1


	//----- nvinfo : EIATTR_EXIT_INSTR_OFFSETS
	.align		4
        /*0048*/ 	.byte	0x04, 0x1c
        /*004a*/ 	.short	(.L_46 - .L_45)


	//   ....[0]....
.L_45:
        /*004c*/ 	.word	0x00000070


	//   ....[1]....
        /*0050*/ 	.word	0x00000f00


	//----- nvinfo : EIATTR_CRS_STACK_SIZE
	.align		4
.L_46:
        /*0054*/ 	.byte	0x04, 0x1e
        /*0056*/ 	.short	(.L_48 - .L_47)
.L_47:
        /*0058*/ 	.word	0x00000000


	//----- nvinfo : EIATTR_CBANK_PARAM_SIZE
	.align		4
.L_48:
        /*005c*/ 	.byte	0x03, 0x19
        /*005e*/ 	.short	0x0014


	//----- nvinfo : EIATTR_PARAM_CBANK
	.align		4
        /*0060*/ 	.byte	0x04, 0x0a
        /*0062*/ 	.short	(.L_50 - .L_49)
	.align		4
.L_49:
        /*0064*/ 	.word	index@(.nv.constant0._Z17setupCurandStatesP17curandStateXORWOWyi)
        /*0068*/ 	.short	0x0380
        /*006a*/ 	.short	0x0014


	//----- nvinfo : EIATTR_SW_WAR
	.align		4
.L_50:
        /*006c*/ 	.byte	0x04, 0x36
        /*006e*/ 	.short	(.L_52 - .L_51)
.L_51:
        /*0070*/ 	.word	0x00000008
.L_52:


//--------------------- .nv.callgraph             --------------------------
	.section	.nv.callgraph,"",@"SHT_CUDA_CALLGRAPH"
	.align	4
	.sectionentsize	8
	.align		4
        /*0000*/ 	.word	0x00000000
	.align		4
        /*0004*/ 	.word	0xffffffff
	.align		4
        /*0008*/ 	.word	0x00000000
	.align		4
        /*000c*/ 	.word	0xfffffffe
	.align		4
        /*0010*/ 	.word	0x00000000
	.align		4
        /*0014*/ 	.word	0xfffffffd
	.align		4
        /*0018*/ 	.word	0x00000000
	.align		4
        /*001c*/ 	.word	0xfffffffc


//--------------------- .nv.constant4             --------------------------
	.section	.nv.constant4,"a",@progbits
	.align	8
	.align		8
.nv.constant4:
        /*0000*/ 	.dword	precalc_xorwow_matrix
	.align		8
        /*0008*/ 	.dword	precalc_xorwow_offset_matrix
	.align		8
        /*0010*/ 	.dword	mrg32k3aM1
	.align		8
        /*0018*/ 	.dword	mrg32k3aM2
	.align		8
        /*0020*/ 	.dword	mrg32k3aM1SubSeq
	.align		8
        /*0028*/ 	.dword	mrg32k3aM2SubSeq
	.align		8
        /*0030*/ 	.dword	mrg32k3aM1Seq
	.align		8
        /*0038*/ 	.dword	mrg32k3aM2Seq


//--------------------- .nv.constant3             --------------------------
	.section	.nv.constant3,"a",@progbits
	.align	8
.nv.constant3:
	.type		__cr_lgamma_table,@object
	.size		__cr_lgamma_table,(.L_8 - __cr_lgamma_table)
__cr_lgamma_table:
        /*0000*/ 	.byte	0x00, 0x00, 0x00, 0x00, 0x00, 0x00, 0x00, 0x00, 0x00, 0x00, 0x00, 0x00, 0x00, 0x00, 0x00, 0x00
        /*0010*/ 	.byte	0xef, 0x39, 0xfa, 0xfe, 0x42, 0x2e, 0xe6, 0x3f, 0x02, 0x20, 0x2a, 0xfa, 0x0b, 0xab, 0xfc, 0x3f
        /*0020*/ 	.byte	0xf9, 0x2c, 0x92, 0x7c, 0xa7, 0x6c, 0x09, 0x40, 0xc9, 0x79, 0x44, 0x3c, 0x64, 0x26, 0x13, 0x40
        /*0030*/ 	.byte	0xca, 0x01, 0xcf, 0x3a, 0x27, 0x51, 0x1a, 0x40, 0x30, 0xcc, 0x2d, 0xf3, 0xe1, 0x0c, 0x21, 0x40
        /*0040*/ 	.byte	0x0d, 0xb7, 0xfc, 0x82, 0x8e, 0x35, 0x25, 0x40
.L_8:


//--------------------- .text._Z5droprPfP17curandStateXORWOWmf --------------------------
	.section	.text._Z5droprPfP17curandStateXORWOWmf,"ax",@progbits
	.align	128
        .global         _Z5droprPfP17curandStateXORWOWmf
        .type           _Z5droprPfP17curandStateXORWOWmf,@function
        .size           _Z5droprPfP17curandStateXORWOWmf,(.L_x_10 - _Z5droprPfP17curandStateXORWOWmf)
        .other          _Z5droprPfP17curandStateXORWOWmf,@"STO_CUDA_ENTRY STV_DEFAULT"
_Z5droprPfP17curandStateXORWOWmf:
.text._Z5droprPfP17curandStateXORWOWmf:
[----:B------:R-:W-:Y:S01]  /*0000*/  LDC R1, c[0x0][0x37c] ;  /* 0x0000df00ff017b82 */ /* 0x000fe20000000800 */
[----:B------:R-:W0:Y:S01]  /*0010*/  S2R R5, SR_CTAID.X ;  /* 0x0000000000057919 */ /* 0x000e220000002500 */
[----:B------:R-:W0:Y:S01]  /*0020*/  LDCU UR4, c[0x0][0x360] ;  /* 0x00006c00ff0477ac */ /* 0x000e220008000800 */
[----:B------:R-:W0:Y:S01]  /*0030*/  S2R R0, SR_TID.X ;  /* 0x0000000000007919 */ /* 0x000e220000002100 */
[----:B------:R-:W1:Y:S01]  /*0040*/  LDCU.64 UR6, c[0x0][0x390] ;  /* 0x00007200ff0677ac */ /* 0x000e620008000a00 */
[----:B0-----:R-:W-:-:S05]  /*0050*/  IMAD R5, R5, UR4, R0 ;  /* 0x0000000405057c24 */ /* 0x001fca000f8e0200 */
[----:B-1----:R-:W-:Y:S02]  /*0060*/  ISETP.GE.U32.AND P0, PT, R5, UR6, PT ;  /* 0x0000000605007c0c */ /* 0x002fe4000bf06070 */
[----:B------:R-:W-:-:S04]  /*0070*/  SHF.R.S32.HI R0, RZ, 0x1f, R5 ;  /* 0x0000001fff007819 */ /* 0x000fc80000011405 */
[----:B------:R-:W-:-:S13]  /*0080*/  ISETP.GE.U32.AND.EX P0, PT, R0, UR7, PT, P0 ;  /* 0x0000000700007c0c */ /* 0x000fda000bf06100 */
[----:B------:R-:W-:Y:S05]  /*0090*/  @P0 EXIT ;  /* 0x000000000000094d */ /* 0x000fea0003800000 */
[----:B------:R-:W0:Y:S01]  /*00a0*/  LDC.64 R2, c[0x0][0x388] ;  /* 0x0000e200ff027b82 */ /* 0x000e220000000a00 */
[----:B------:R-:W1:Y:S01]  /*00b0*/  LDCU.64 UR4, c[0x0][0x358] ;  /* 0x00006b00ff0477ac */ /* 0x000e620008000a00 */
[----:B------:R-:W-:Y:S01]  /*00c0*/  IMAD R7, R0, 0x30, RZ ;  /* 0x0000003000077824 */ /* 0x000fe200078e02ff */
[----:B------:R-:W2:Y:S01]  /*00d0*/  LDCU.64 UR6, c[0x0][0x380] ;  /* 0x00007000ff0677ac */ /* 0x000ea20008000a00 */
[----:B0-----:R-:W-:-:S04]  /*00e0*/  IMAD.WIDE.U32 R2, R5, 0x30, R2 ;  /* 0x0000003005027825 */ /* 0x001fc800078e0002 */
[----:B------:R-:W-:-:S05]  /*00f0*/  IMAD.IADD R3, R3, 0x1, R7 ;  /* 0x0000000103037824 */ /* 0x000fca00078e0207 */
[----:B-1----:R-:W3:Y:S04]  /*0100*/  LDG.E.64 R14, desc[UR4][R2.64] ;  /* 0x00000004020e7981 */ /* 0x002ee8000c1e1b00 */
[----:B------:R-:W4:Y:S01]  /*0110*/  LDG.E.64 R6, desc[UR4][R2.64+0x10] ;  /* 0x0000100402067981 */ /* 0x000f22000c1e1b00 */
[C---:B--2---:R-:W-:Y:S01]  /*0120*/  LEA R4, P0, R5.reuse, UR6, 0x2 ;  /* 0x0000000605047c11 */ /* 0x044fe2000f8010ff */
[----:B------:R-:W0:Y:S02]  /*0130*/  LDCU UR6, c[0x0][0x398] ;  /* 0x00007300ff0677ac */ /* 0x000e240008000800 */
[----:B------:R-:W2:Y:S01]  /*0140*/  LDG.E.64 R12, desc[UR4][R2.64+0x8] ;  /* 0x00000804020c7981 */ /* 0x000ea2000c1e1b00 */
[----:B------:R-:W-:-:S03]  /*0150*/  LEA.HI.X R5, R5, UR7, R0, 0x2, P0 ;  /* 0x0000000705057c11 */ /* 0x000fc600080f1400 */
[----:B------:R-:W5:Y:S04]  /*0160*/  LDG.E.64 R10, desc[UR4][R2.64+0x18] ;  /* 0x00001804020a7981 */ /* 0x000f68000c1e1b00 */
[----:B------:R-:W5:Y:S04]  /*0170*/  LDG.E R21, desc[UR4][R4.64] ;  /* 0x0000000404157981 */ /* 0x000f68000c1e1900 */
[----:B------:R-:W5:Y:S04]  /*0180*/  LDG.E.64 R8, desc[UR4][R2.64+0x28] ;  /* 0x0000280402087981 */ /* 0x000f68000c1e1b00 */
[----:B------:R-:W5:Y:S01]  /*0190*/  LDG.E R17, desc[UR4][R2.64+0x20] ;  /* 0x0000200402117981 */ /* 0x000f62000c1e1900 */
[----:B---3--:R-:W-:-:S04]  /*01a0*/  SHF.R.U32.HI R0, RZ, 0x2, R15 ;  /* 0x00000002ff007819 */ /* 0x008fc8000001160f */
[----:B------:R-:W-:Y:S01]  /*01b0*/  LOP3.LUT R0, R0, R15, RZ, 0x3c, !PT ;  /* 0x0000000f00007212 */ /* 0x000fe200078e3cff */
[----:B----4-:R-:W-:-:S04]  /*01c0*/  IMAD.SHL.U32 R16, R7, 0x10, RZ ;  /* 0x0000001007107824 */ /* 0x010fc800078e00ff */
[----:B------:R-:W-:Y:S01]  /*01d0*/  IMAD.SHL.U32 R15, R0, 0x2, RZ ;  /* 0x00000002000f7824 */ /* 0x000fe200078e00ff */
[----:B------:R-:W-:-:S04]  /*01e0*/  IADD3 R14, PT, PT, R14, 0x587c5, RZ ;  /* 0x000587c50e0e7810 */ /* 0x000fc80007ffe0ff */
[----:B------:R-:W-:-:S04]  /*01f0*/  LOP3.LUT R15, R7, R16, R15, 0x96, !PT ;  /* 0x00000010070f7212 */ /* 0x000fc800078e960f */
[----:B------:R-:W-:-:S05]  /*0200*/  LOP3.LUT R19, R15, R0, RZ, 0x3c, !PT ;  /* 0x000000000f137212 */ /* 0x000fca00078e3cff */
[----:B------:R-:W-:Y:S02]  /*0210*/  IMAD.IADD R0, R19, 0x1, R14 ;  /* 0x0000000113007824 */ /* 0x000fe400078e020e */
[----:B------:R-:W-:-:S03]  /*0220*/  IMAD.MOV.U32 R15, RZ, RZ, 0x2f800000 ;  /* 0x2f800000ff0f7424 */ /* 0x000fc600078e00ff */
[----:B------:R-:W-:-:S05]  /*0230*/  I2FP.F32.U32 R0, R0 ;  /* 0x0000000000007245 */ /* 0x000fca0000201000 */
[----:B------:R-:W-:-:S05]  /*0240*/  FFMA R0, R0, R15, 1.1641532182693481445e-10 ;  /* 0x2f00000000007423 */ /* 0x000fca000000000f */
[----:B0-----:R-:W-:Y:S01]  /*0250*/  FSET.BF.GEU.AND R0, R0, UR6, PT ;  /* 0x0000000600007c0a */ /* 0x001fe2000b80e000 */
[----:B--2---:R-:W-:Y:S01]  /*0260*/  IMAD.MOV.U32 R15, RZ, RZ, R12 ;  /* 0x000000ffff0f7224 */ /* 0x004fe200078e000c */
[----:B------:R-:W-:Y:S01]  /*0270*/  MOV R23, R6 ;  /* 0x0000000600177202 */ /* 0x000fe20000000f00 */
[----:B------:R-:W-:Y:S01]  /*0280*/  IMAD.MOV.U32 R22, RZ, RZ, R13 ;  /* 0x000000ffff167224 */ /* 0x000fe200078e000d */
[----:B------:R-:W-:Y:S01]  /*0290*/  MOV R18, R7 ;  /* 0x0000000700127202 */ /* 0x000fe20000000f00 */
[----:B-----5:R-:W-:-:S05]  /*02a0*/  FMUL R21, R0, R21 ;  /* 0x0000001500157220 */ /* 0x020fca0000400000 */
[----:B------:R-:W-:Y:S04]  /*02b0*/  STG.E desc[UR4][R4.64], R21 ;  /* 0x0000001504007986 */ /* 0x000fe8000c101904 */
[----:B------:R-:W-:Y:S04]  /*02c0*/  STG.E.64 desc[UR4][R2.64], R14 ;  /* 0x0000000e02007986 */ /* 0x000fe8000c101b04 */
[----:B------:R-:W-:Y:S04]  /*02d0*/  STG.E.64 desc[UR4][R2.64+0x8], R22 ;  /* 0x0000081602007986 */ /* 0x000fe8000c101b04 */
[----:B------:R-:W-:Y:S04]  /*02e0*/  STG.E.64 desc[UR4][R2.64+0x10], R18 ;  /* 0x0000101202007986 */ /* 0x000fe8000c101b04 */
[----:B------:R-:W-:Y:S04]  /*02f0*/  STG.E.64 desc[UR4][R2.64+0x18], R10 ;  /* 0x0000180a02007986 */ /* 0x000fe8000c101b04 */
[----:B------:R-:W-:Y:S04]  /*0300*/  STG.E.64 desc[UR4][R2.64+0x28], R8 ;  /* 0x0000280802007986 */ /* 0x000fe8000c101b04 */
[----:B------:R-:W-:Y:S01]  /*0310*/  STG.E desc[UR4][R2.64+0x20], R17 ;  /* 0x0000201102007986 */ /* 0x000fe2000c101904 */
[----:B------:R-:W-:Y:S05]  /*0320*/  EXIT ;  /* 0x000000000000794d */ /* 0x000fea0003800000 */
.L_x_0:
[----:B------:R-:W-:-:S00]  /*0330*/  BRA `(.L_x_0) ;  /* 0xfffffffc00fc7947 */ /* 0x000fc0000383ffff */
[----:B------:R-:W-:-:S00]  /*0340*/  NOP ;  /* 0x0000000000007918 */ /* 0x000fc00000000000 */
        /* <DEDUP_REMOVED lines=11> */
.L_x_10:


//--------------------- .text._Z17setupCurandStatesP17curandStateXORWOWyi --------------------------
	.section	.text._Z17setupCurandStatesP17curandStateXORWOWyi,"ax",@progbits
	.align	128
        .global         _Z17setupCurandStatesP17curandStateXORWOWyi
        .type           _Z17setupCurandStatesP17curandStateXORWOWyi,@function
        .size           _Z17setupCurandStatesP17curandStateXORWOWyi,(.L_x_11 - _Z17setupCurandStatesP17curandStateXORWOWyi)
        .other          _Z17setupCurandStatesP17curandStateXORWOWyi,@"STO_CUDA_ENTRY STV_DEFAULT"
_Z17setupCurandStatesP17curandStateXORWOWyi:
.text._Z17setupCurandStatesP17curandStateXORWOWyi:
[----:B------:R-:W-:Y:S01]  /*0000*/  LDC R1, c[0x0][0x37c] ;  /* 0x0000df00ff017b82 */ /* 0x000fe20000000800 */
[----:B------:R-:W0:Y:S01]  /*0010*/  S2R R13, SR_CTAID.X ;  /* 0x00000000000d7919 */ /* 0x000e220000002500 */
[----:B------:R-:W0:Y:S01]  /*0020*/  LDCU UR4, c[0x0][0x360] ;  /* 0x00006c00ff0477ac */ /* 0x000e220008000800 */
[----:B------:R-:W0:Y:S01]  /*0030*/  S2R R0, SR_TID.X ;  /* 0x0000000000007919 */ /* 0x000e220000002100 */
[----:B------:R-:W1:Y:S01]  /*0040*/  LDCU UR5, c[0x0][0x390] ;  /* 0x00007200ff0577ac */ /* 0x000e620008000800 */
[----:B0-----:R-:W-:-:S05]  /*0050*/  IMAD R13, R13, UR4, R0 ;  /* 0x000000040d0d7c24 */ /* 0x001fca000f8e0200 */
[----:B-1----:R-:W-:-:S13]  /*0060*/  ISETP.GE.AND P0, PT, R13, UR5, PT ;  /* 0x000000050d007c0c */ /* 0x002fda000bf06270 */
[----:B------:R-:W-:Y:S05]  /*0070*/  @P0 EXIT ;  /* 0x000000000000094d */ /* 0x000fea0003800000 */
[----:B------:R-:W0:Y:S01]  /*0080*/  LDC.64 R2, c[0x0][0x388] ;  /* 0x0000e200ff027b82 */ /* 0x000e220000000a00 */
[----:B------:R-:W1:Y:S01]  /*0090*/  LDCU.64 UR4, c[0x0][0x358] ;  /* 0x00006b00ff0477ac */ /* 0x000e620008000a00 */
[----:B------:R-:W-:Y:S01]  /*00a0*/  ISETP.NE.AND P0, PT, R13, RZ, PT ;  /* 0x000000ff0d00720c */ /* 0x000fe20003f05270 */
[----:B------:R-:W-:Y:S05]  /*00b0*/  BSSY.RECONVERGENT B0, `(.L_x_1) ;  /* 0x00000e1000007945 */ /* 0x000fea0003800200 */
[----:B------:R-:W2:Y:S01]  /*00c0*/  LDC.64 R6, c[0x0][0x380] ;  /* 0x0000e000ff067b82 */ /* 0x000ea20000000a00 */
[----:B0-----:R-:W-:Y:S02]  /*00d0*/  LOP3.LUT R0, R2, 0xaad26b49, RZ, 0x3c, !PT ;  /* 0xaad26b4902007812 */ /* 0x001fe400078e3cff */
[----:B------:R-:W-:-:S03]  /*00e0*/  LOP3.LUT R2, R3, 0xf7dcefdd, RZ, 0x3c, !PT ;  /* 0xf7dcefdd03027812 */ /* 0x000fc600078e3cff */
[----:B------:R-:W-:Y:S02]  /*00f0*/  IMAD R0, R0, 0x4182bed5, RZ ;  /* 0x4182bed500007824 */ /* 0x000fe400078e02ff */
[----:B------:R-:W-:Y:S02]  /*0100*/  IMAD R3, R2, -0x658354e5, RZ ;  /* 0x9a7cab1b02037824 */ /* 0x000fe400078e02ff */
[----:B--2---:R-:W-:Y:S01]  /*0110*/  IMAD.WIDE R6, R13, 0x30, R6 ;  /* 0x000000300d067825 */ /* 0x004fe200078e0206 */
[C---:B------:R-:W-:Y:S02]  /*0120*/  LOP3.LUT R8, R0.reuse, 0x159a55e5, RZ, 0x3c, !PT ;  /* 0x159a55e500087812 */ /* 0x040fe400078e3cff */
[C---:B------:R-:W-:Y:S01]  /*0130*/  IADD3 R4, PT, PT, R0.reuse, 0x64f0c9, R3 ;  /* 0x0064f0c900047810 */ /* 0x040fe20007ffe003 */
[C---:B------:R-:W-:Y:S01]  /*0140*/  VIADD R5, R0.reuse, 0x75bcd15 ;  /* 0x075bcd1500057836 */ /* 0x040fe20000000000 */
[----:B------:R-:W-:Y:S01]  /*0150*/  LOP3.LUT R10, R3, 0x5491333, RZ, 0x3c, !PT ;  /* 0x05491333030a7812 */ /* 0x000fe200078e3cff */
[----:B------:R-:W-:-:S02]  /*0160*/  VIADD R11, R0, 0x583f19 ;  /* 0x00583f19000b7836 */ /* 0x000fc40000000000 */
[----:B------:R-:W-:Y:S01]  /*0170*/  VIADD R9, R3, 0x1f123bb5 ;  /* 0x1f123bb503097836 */ /* 0x000fe20000000000 */
[----:B-1----:R0:W-:Y:S04]  /*0180*/  STG.E.64 desc[UR4][R6.64], R4 ;  /* 0x0000000406007986 */ /* 0x0021e8000c101b04 */
[----:B------:R0:W-:Y:S04]  /*0190*/  STG.E.64 desc[UR4][R6.64+0x8], R8 ;  /* 0x0000080806007986 */ /* 0x0001e8000c101b04 */
[----:B------:R0:W-:Y:S01]  /*01a0*/  STG.E.64 desc[UR4][R6.64+0x10], R10 ;  /* 0x0000100a06007986 */ /* 0x0001e2000c101b04 */
[----:B------:R-:W-:Y:S05]  /*01b0*/  @!P0 BRA `(.L_x_2) ;  /* 0x0000000c00408947 */ /* 0x000fea0003800000 */
[----:B------:R-:W-:Y:S01]  /*01c0*/  SHF.R.S32.HI R0, RZ, 0x1f, R13 ;  /* 0x0000001fff007819 */ /* 0x000fe2000001140d */
[----:B------:R-:W-:-:S07]  /*01d0*/  IMAD.MOV.U32 R12, RZ, RZ, RZ ;  /* 0x000000ffff0c7224 */ /* 0x000fce00078e00ff */
.L_x_8:
[----:B-1----:R-:W-:Y:S01]  /*01e0*/  LOP3.LUT R2, R13, 0x3, RZ, 0xc0, !PT ;  /* 0x000000030d027812 */ /* 0x002fe200078ec0ff */
[----:B------:R-:W-:Y:S03]  /*01f0*/  BSSY.RECONVERGENT B1, `(.L_x_3) ;  /* 0x00000c6000017945 */ /* 0x000fe60003800200 */
[----:B------:R-:W-:-:S04]  /*0200*/  ISETP.NE.U32.AND P0, PT, R2, RZ, PT ;  /* 0x000000ff0200720c */ /* 0x000fc80003f05070 */
[----:B------:R-:W-:-:S13]  /*0210*/  ISETP.NE.AND.EX P0, PT, RZ, RZ, PT, P0 ;  /* 0x000000ffff00720c */ /* 0x000fda0003f05300 */
[----:B------:R-:W-:Y:S05]  /*0220*/  @!P0 BRA `(.L_x_4) ;  /* 0x0000000c00088947 */ /* 0x000fea0003800000 */
[----:B0-----:R-:W0:Y:S01]  /*0230*/  LDC.64 R8, c[0x4][RZ] ;  /* 0x01000000ff087b82 */ /* 0x001e220000000a00 */
[----:B------:R-:W-:Y:S02]  /*0240*/  IMAD.MOV.U32 R14, RZ, RZ, RZ ;  /* 0x000000ffff0e7224 */ /* 0x000fe400078e00ff */
[----:B0-----:R-:W-:-:S07]  /*0250*/  IMAD.WIDE.U32 R8, R12, 0xc80, R8 ;  /* 0x00000c800c087825 */ /* 0x001fce00078e0008 */
.L_x_7:
[----:B-1----:R-:W-:Y:S01]  /*0260*/  IMAD.MOV.U32 R15, RZ, RZ, RZ ;  /* 0x000000ffff0f7224 */ /* 0x002fe200078e00ff */
[----:B------:R-:W-:Y:S01]  /*0270*/  CS2R R2, SRZ ;  /* 0x0000000000027805 */ /* 0x000fe2000001ff00 */
[----:B------:R-:W-:Y:S01]  /*0280*/  IMAD.MOV.U32 R17, RZ, RZ, RZ ;  /* 0x000000ffff117224 */ /* 0x000fe200078e00ff */
[----:B------:R-:W-:-:S07]  /*0290*/  CS2R R4, SRZ ;  /* 0x0000000000047805 */ /* 0x000fce000001ff00 */
.L_x_6:
[----:B------:R-:W-:-:S05]  /*02a0*/  IMAD.WIDE.U32 R10, R17, 0x4, R6 ;  /* 0x00000004110a7825 */ /* 0x000fca00078e0006 */
[----:B------:R0:W5:Y:S01]  /*02b0*/  LDG.E R16, desc[UR4][R10.64+0x4] ;  /* 0x000004040a107981 */ /* 0x000162000c1e1900 */
[----:B------:R-:W-:-:S07]  /*02c0*/  IMAD.MOV.U32 R19, RZ, RZ, RZ ;  /* 0x000000ffff137224 */ /* 0x000fce00078e00ff */
.L_x_5:
[----:B-----5:R-:W-:Y:S01]  /*02d0*/  SHF.R.U32.HI R24, RZ, R19, R16 ;  /* 0x00000013ff187219 */ /* 0x020fe20000011610 */
[----:B0-----:R-:W-:-:S03]  /*02e0*/  IMAD.SHL.U32 R10, R17, 0x20, RZ ;  /* 0x00000020110a7824 */ /* 0x001fc600078e00ff */
[----:B------:R-:W-:Y:S01]  /*02f0*/  LOP3.LUT R11, R24, 0x1, RZ, 0xc0, !PT ;  /* 0x00000001180b7812 */ /* 0x000fe200078ec0ff */
[----:B------:R-:W-:-:S03]  /*0300*/  IMAD.IADD R10, R10, 0x1, R19 ;  /* 0x000000010a0a7824 */ /* 0x000fc600078e0213 */
[----:B------:R-:W-:Y:S01]  /*0310*/  ISETP.NE.U32.AND P0, PT, R11, 0x1, PT ;  /* 0x000000010b00780c */ /* 0x000fe20003f05070 */
[----:B------:R-:W-:-:S03]  /*0320*/  IMAD R11, R10, 0x5, RZ ;  /* 0x000000050a0b7824 */ /* 0x000fc600078e02ff */
[----:B------:R-:W-:Y:S01]  /*0330*/  R2P PR, R24, 0x7e ;  /* 0x0000007e18007804 */ /* 0x000fe20000000000 */
[----:B------:R-:W-:-:S08]  /*0340*/  IMAD.WIDE.U32 R10, R11, 0x4, R8 ;  /* 0x000000040b0a7825 */ /* 0x000fd000078e0008 */
[----:B------:R-:W2:Y:S04]  /*0350*/  @!P0 LDG.E R18, desc[UR4][R10.64] ;  /* 0x000000040a128981 */ /* 0x000ea8000c1e1900 */
[----:B------:R-:W3:Y:S04]  /*0360*/  @!P0 LDG.E R20, desc[UR4][R10.64+0x10] ;  /* 0x000010040a148981 */ /* 0x000ee8000c1e1900 */
[----:B------:R-:W4:Y:S04]  /*0370*/  @P1 LDG.E R22, desc[UR4][R10.64+0x14] ;  /* 0x000014040a161981 */ /* 0x000f28000c1e1900 */
[----:B------:R-:W4:Y:S04]  /*0380*/  @P2 LDG.E R26, desc[UR4][R10.64+0x28] ;  /* 0x000028040a1a2981 */ /* 0x000f28000c1e1900 */
[----:B------:R-:W4:Y:S04]  /*0390*/  @!P0 LDG.E R21, desc[UR4][R10.64+0x4] ;  /* 0x000004040a158981 */ /* 0x000f28000c1e1900 */
[----:B------:R-:W4:Y:S04]  /*03a0*/  @!P0 LDG.E R23, desc[UR4][R10.64+0xc] ;  /* 0x00000c040a178981 */ /* 0x000f28000c1e1900 */
[----:B------:R-:W4:Y:S04]  /*03b0*/  @P1 LDG.E R25, desc[UR4][R10.64+0x18] ;  /* 0x000018040a191981 */ /* 0x000f28000c1e1900 */
[----:B------:R-:W4:Y:S04]  /*03c0*/  @P3 LDG.E R28, desc[UR4][R10.64+0x3c] ;  /* 0x00003c040a1c3981 */ /* 0x000f28000c1e1900 */
[----:B------:R-:W4:Y:S01]  /*03d0*/  @P6 LDG.E R27, desc[UR4][R10.64+0x7c] ;  /* 0x00007c040a1b6981 */ /* 0x000f22000c1e1900 */
[----:B--2---:R-:W-:-:S03]  /*03e0*/  @!P0 LOP3.LUT R15, R15, R18, RZ, 0x3c, !PT ;  /* 0x000000120f0f8212 */ /* 0x004fc600078e3cff */
[----:B------:R-:W2:Y:S01]  /*03f0*/  @!P0 LDG.E R18, desc[UR4][R10.64+0x8] ;  /* 0x000008040a128981 */ /* 0x000ea2000c1e1900 */
[----:B---3--:R-:W-:-:S03]  /*0400*/  @!P0 LOP3.LUT R3, R3, R20, RZ, 0x3c, !PT ;  /* 0x0000001403038212 */ /* 0x008fc600078e3cff */
[----:B------:R-:W3:Y:S01]  /*0410*/  @P1 LDG.E R20, desc[UR4][R10.64+0x24] ;  /* 0x000024040a141981 */ /* 0x000ee2000c1e1900 */
[----:B----4-:R-:W-:-:S03]  /*0420*/  @P1 LOP3.LUT R15, R15, R22, RZ, 0x3c, !PT ;  /* 0x000000160f0f1212 */ /* 0x010fc600078e3cff */
[----:B------:R-:W4:Y:S01]  /*0430*/  @P2 LDG.E R22, desc[UR4][R10.64+0x38] ;  /* 0x000038040a162981 */ /* 0x000f22000c1e1900 */
[----:B------:R-:W-:-:S03]  /*0440*/  @P2 LOP3.LUT R15, R15, R26, RZ, 0x3c, !PT ;  /* 0x0000001a0f0f2212 */ /* 0x000fc600078e3cff */
[----:B------:R-:W4:Y:S01]  /*0450*/  @P4 LDG.E R26, desc[UR4][R10.64+0x50] ;  /* 0x000050040a1a4981 */ /* 0x000f22000c1e1900 */
[----:B------:R-:W-:-:S03]  /*0460*/  @!P0 LOP3.LUT R4, R4, R21, RZ, 0x3c, !PT ;  /* 0x0000001504048212 */ /* 0x000fc600078e3cff */
[----:B------:R-:W4:Y:S01]  /*0470*/  @P1 LDG.E R21, desc[UR4][R10.64+0x20] ;  /* 0x000020040a151981 */ /* 0x000f22000c1e1900 */
[----:B------:R-:W-:-:S03]  /*0480*/  @!P0 LOP3.LUT R2, R2, R23, RZ, 0x3c, !PT ;  /* 0x0000001702028212 */ /* 0x000fc600078e3cff */
[----:B------:R-:W4:Y:S01]  /*0490*/  @P2 LDG.E R23, desc[UR4][R10.64+0x2c] ;  /* 0x00002c040a172981 */ /* 0x000f22000c1e1900 */
[----:B------:R-:W-:-:S03]  /*04a0*/  @P1 LOP3.LUT R4, R4, R25, RZ, 0x3c, !PT ;  /* 0x0000001904041212 */ /* 0x000fc600078e3cff */
[----:B------:R-:W4:Y:S01]  /*04b0*/  @P2 LDG.E R25, desc[UR4][R10.64+0x34] ;  /* 0x000034040a192981 */ /* 0x000f22000c1e1900 */
[----:B--2---:R-:W-:-:S03]  /*04c0*/  @!P0 LOP3.LUT R5, R5, R18, RZ, 0x3c, !PT ;  /* 0x0000001205058212 */ /* 0x004fc600078e3cff */
[----:B------:R-:W2:Y:S01]  /*04d0*/  @P1 LDG.E R18, desc[UR4][R10.64+0x1c] ;  /* 0x00001c040a121981 */ /* 0x000ea2000c1e1900 */
[----:B---3--:R-:W-:-:S03]  /*04e0*/  @P1 LOP3.LUT R3, R3, R20, RZ, 0x3c, !PT ;  /* 0x0000001403031212 */ /* 0x008fc600078e3cff */
[----:B------:R-:W3:Y:S01]  /*04f0*/  @P2 LDG.E R20, desc[UR4][R10.64+0x30] ;  /* 0x000030040a142981 */ /* 0x000ee2000c1e1900 */
[----:B----4-:R-:W-:-:S03]  /*0500*/  @P2 LOP3.LUT R3, R3, R22, RZ, 0x3c, !PT ;  /* 0x0000001603032212 */ /* 0x010fc600078e3cff */
[----:B------:R-:W4:Y:S01]  /*0510*/  @P3 LDG.E R22, desc[UR4][R10.64+0x4c] ;  /* 0x00004c040a163981 */ /* 0x000f22000c1e1900 */
[----:B------:R-:W-:-:S04]  /*0520*/  @P3 LOP3.LUT R15, R15, R28, RZ, 0x3c, !PT ;  /* 0x0000001c0f0f3212 */ /* 0x000fc800078e3cff */
[----:B------:R-:W-:Y:S02]  /*0530*/  @P4 LOP3.LUT R15, R15, R26, RZ, 0x3c, !PT ;  /* 0x0000001a0f0f4212 */ /* 0x000fe400078e3cff */
[----:B------:R-:W-:Y:S01]  /*0540*/  @P1 LOP3.LUT R2, R2, R21, RZ, 0x3c, !PT ;  /* 0x0000001502021212 */ /* 0x000fe200078e3cff */
[----:B------:R-:W4:Y:S04]  /*0550*/  @P5 LDG.E R26, desc[UR4][R10.64+0x64] ;  /* 0x000064040a1a5981 */ /* 0x000f28000c1e1900 */
[----:B------:R-:W4:Y:S01]  /*0560*/  @P3 LDG.E R21, desc[UR4][R10.64+0x40] ;  /* 0x000040040a153981 */ /* 0x000f22000c1e1900 */
[----:B------:R-:W-:Y:S02]  /*0570*/  @P2 LOP3.LUT R4, R4, R23, RZ, 0x3c, !PT ;  /* 0x0000001704042212 */ /* 0x000fe400078e3cff */
[----:B------:R-:W-:Y:S01]  /*0580*/  @P2 LOP3.LUT R2, R2, R25, RZ, 0x3c, !PT ;  /* 0x0000001902022212 */ /* 0x000fe200078e3cff */
[----:B------:R-:W4:Y:S04]  /*0590*/  @P3 LDG.E R23, desc[UR4][R10.64+0x48] ;  /* 0x000048040a173981 */ /* 0x000f28000c1e1900 */
[----:B------:R-:W4:Y:S01]  /*05a0*/  @P4 LDG.E R25, desc[UR4][R10.64+0x54] ;  /* 0x000054040a194981 */ /* 0x000f22000c1e1900 */
[----:B--2---:R-:W-:-:S03]  /*05b0*/  @P1 LOP3.LUT R5, R5, R18, RZ, 0x3c, !PT ;  /* 0x0000001205051212 */ /* 0x004fc600078e3cff */
[----:B------:R-:W2:Y:S01]  /*05c0*/  @P3 LDG.E R18, desc[UR4][R10.64+0x44] ;  /* 0x000044040a123981 */ /* 0x000ea2000c1e1900 */
[----:B---3--:R-:W-:-:S03]  /*05d0*/  @P2 LOP3.LUT R5, R5, R20, RZ, 0x3c, !PT ;  /* 0x0000001405052212 */ /* 0x008fc600078e3cff */
[----:B------:R-:W3:Y:S01]  /*05e0*/  @P4 LDG.E R20, desc[UR4][R10.64+0x58] ;  /* 0x000058040a144981 */ /* 0x000ee2000c1e1900 */
[----:B----4-:R-:W-:-:S03]  /*05f0*/  @P3 LOP3.LUT R3, R3, R22, RZ, 0x3c, !PT ;  /* 0x0000001603033212 */ /* 0x010fc600078e3cff */
[----:B------:R-:W4:Y:S01]  /*0600*/  @P4 LDG.E R22, desc[UR4][R10.64+0x60] ;  /* 0x000060040a164981 */ /* 0x000f22000c1e1900 */
[----:B------:R-:W-:Y:S02]  /*0610*/  LOP3.LUT P0, RZ, R24, 0x80, RZ, 0xc0, !PT ;  /* 0x0000008018ff7812 */ /* 0x000fe4000780c0ff */
[----:B------:R-:W-:Y:S02]  /*0620*/  @P5 LOP3.LUT R15, R15, R26, RZ, 0x3c, !PT ;  /* 0x0000001a0f0f5212 */ /* 0x000fe400078e3cff */
[----:B------:R-:W4:Y:S01]  /*0630*/  @P6 LDG.E R26, desc[UR4][R10.64+0x78] ;  /* 0x000078040a1a6981 */ /* 0x000f22000c1e1900 */
[----:B------:R-:W-:-:S03]  /*0640*/  @P3 LOP3.LUT R4, R4, R21, RZ, 0x3c, !PT ;  /* 0x0000001504043212 */ /* 0x000fc600078e3cff */
[----:B------:R-:W4:Y:S01]  /*0650*/  @P4 LDG.E R21, desc[UR4][R10.64+0x5c] ;  /* 0x00005c040a154981 */ /* 0x000f22000c1e1900 */
[----:B------:R-:W-:-:S03]  /*0660*/  @P3 LOP3.LUT R2, R2, R23, RZ, 0x3c, !PT ;  /* 0x0000001702023212 */ /* 0x000fc600078e3cff */
[----:B------:R-:W4:Y:S01]  /*0670*/  @P5 LDG.E R23, desc[UR4][R10.64+0x68] ;  /* 0x000068040a175981 */ /* 0x000f22000c1e1900 */
[----:B------:R-:W-:-:S03]  /*0680*/  @P4 LOP3.LUT R4, R4, R25, RZ, 0x3c, !PT ;  /* 0x0000001904044212 */ /* 0x000fc600078e3cff */
[----:B------:R-:W4:Y:S01]  /*0690*/  @P5 LDG.E R25, desc[UR4][R10.64+0x70] ;  /* 0x000070040a195981 */ /* 0x000f22000c1e1900 */
[----:B--2---:R-:W-:-:S03]  /*06a0*/  @P3 LOP3.LUT R5, R5, R18, RZ, 0x3c, !PT ;  /* 0x0000001205053212 */ /* 0x004fc600078e3cff */
[----:B------:R-:W2:Y:S01]  /*06b0*/  @P5 LDG.E R18, desc[UR4][R10.64+0x6c] ;  /* 0x00006c040a125981 */ /* 0x000ea2000c1e1900 */
[----:B---3--:R-:W-:-:S03]  /*06c0*/  @P4 LOP3.LUT R5, R5, R20, RZ, 0x3c, !PT ;  /* 0x0000001405054212 */ /* 0x008fc600078e3cff */
[----:B------:R-:W3:Y:S01]  /*06d0*/  @P5 LDG.E R20, desc[UR4][R10.64+0x74] ;  /* 0x000074040a145981 */ /* 0x000ee2000c1e1900 */
[----:B----4-:R-:W-:-:S03]  /*06e0*/  @P4 LOP3.LUT R3, R3, R22, RZ, 0x3c, !PT ;  /* 0x0000001603034212 */ /* 0x010fc600078e3cff */
[----:B------:R-:W4:Y:S01]  /*06f0*/  @P0 LDG.E R22, desc[UR4][R10.64+0x8c] ;  /* 0x00008c040a160981 */ /* 0x000f22000c1e1900 */
[----:B------:R-:W-:-:S03]  /*0700*/  @P6 LOP3.LUT R15, R15, R26, RZ, 0x3c, !PT ;  /* 0x0000001a0f0f6212 */ /* 0x000fc600078e3cff */
        /* <DEDUP_REMOVED lines=13> */
[----:B------:R-:W-:Y:S02]  /*07e0*/  @P6 LOP3.LUT R4, R4, R27, RZ, 0x3c, !PT ;  /* 0x0000001b04046212 */ /* 0x000fe400078e3cff */
[----:B------:R-:W-:Y:S02]  /*07f0*/  @P6 LOP3.LUT R2, R2, R21, RZ, 0x3c, !PT ;  /* 0x0000001502026212 */ /* 0x000fe400078e3cff */
[----:B------:R-:W-:Y:S02]  /*0800*/  @P0 LOP3.LUT R4, R4, R23, RZ, 0x3c, !PT ;  /* 0x0000001704040212 */ /* 0x000fe400078e3cff */
[----:B------:R-:W-:Y:S02]  /*0810*/  @P0 LOP3.LUT R2, R2, R25, RZ, 0x3c, !PT ;  /* 0x0000001902020212 */ /* 0x000fe400078e3cff */
[----:B--2---:R-:W-:Y:S02]  /*0820*/  @P6 LOP3.LUT R5, R5, R18, RZ, 0x3c, !PT ;  /* 0x0000001205056212 */ /* 0x004fe400078e3cff */
[----:B---3--:R-:W-:-:S02]  /*0830*/  @P6 LOP3.LUT R3, R3, R20, RZ, 0x3c, !PT ;  /* 0x0000001403036212 */ /* 0x008fc400078e3cff */
[----:B----4-:R-:W-:Y:S02]  /*0840*/  @P0 LOP3.LUT R5, R5, R22, RZ, 0x3c, !PT ;  /* 0x0000001605050212 */ /* 0x010fe400078e3cff */
[----:B------:R-:W-:Y:S02]  /*0850*/  @P0 LOP3.LUT R3, R3, R26, RZ, 0x3c, !PT ;  /* 0x0000001a03030212 */ /* 0x000fe400078e3cff */
[----:B------:R-:W-:-:S13]  /*0860*/  R2P PR, R24.B1, 0x7f ;  /* 0x0000007f18007804 */ /* 0x000fda0000001000 */
[----:B------:R-:W2:Y:S04]  /*0870*/  @P0 LDG.E R18, desc[UR4][R10.64+0xa0] ;  /* 0x0000a0040a120981 */ /* 0x000ea8000c1e1900 */
[----:B------:R-:W3:Y:S04]  /*0880*/  @P1 LDG.E R22, desc[UR4][R10.64+0xb4] ;  /* 0x0000b4040a161981 */ /* 0x000ee8000c1e1900 */
[----:B------:R-:W4:Y:S04]  /*0890*/  @P2 LDG.E R26, desc[UR4][R10.64+0xc8] ;  /* 0x0000c8040a1a2981 */ /* 0x000f28000c1e1900 */
[----:B------:R-:W4:Y:S04]  /*08a0*/  @P3 LDG.E R28, desc[UR4][R10.64+0xdc] ;  /* 0x0000dc040a1c3981 */ /* 0x000f28000c1e1900 */
[----:B------:R-:W4:Y:S04]  /*08b0*/  @P0 LDG.E R23, desc[UR4][R10.64+0xa4] ;  /* 0x0000a4040a170981 */ /* 0x000f28000c1e1900 */
[----:B------:R-:W4:Y:S04]  /*08c0*/  @P0 LDG.E R20, desc[UR4][R10.64+0xa8] ;  /* 0x0000a8040a140981 */ /* 0x000f28000c1e1900 */
[----:B------:R-:W4:Y:S04]  /*08d0*/  @P4 LDG.E R25, desc[UR4][R10.64+0xf0] ;  /* 0x0000f0040a194981 */ /* 0x000f28000c1e1900 */
        /* <DEDUP_REMOVED lines=21> */
[----:B------:R-:W-:Y:S02]  /*0a30*/  LOP3.LUT P0, RZ, R24, 0x8000, RZ, 0xc0, !PT ;  /* 0x0000800018ff7812 */ /* 0x000fe4000780c0ff */
[----:B----4-:R-:W-:Y:S01]  /*0a40*/  @P5 LOP3.LUT R15, R15, R26, RZ, 0x3c, !PT ;  /* 0x0000001a0f0f5212 */ /* 0x010fe200078e3cff */
[----:B------:R-:W4:Y:S04]  /*0a50*/  @P3 LDG.E R24, desc[UR4][R10.64+0xe4] ;  /* 0x0000e4040a183981 */ /* 0x000f28000c1e1900 */
[----:B------:R-:W2:Y:S01]  /*0a60*/  @P6 LDG.E R26, desc[UR4][R10.64+0x118] ;  /* 0x000118040a1a6981 */ /* 0x000ea2000c1e1900 */
        /* <DEDUP_REMOVED lines=8> */
[----:B---3--:R-:W-:-:S03]  /*0af0*/  @P2 LOP3.LUT R3, R3, R22, RZ, 0x3c, !PT ;  /* 0x0000001603032212 */ /* 0x008fc600078e3cff */
[----:B------:R-:W3:Y:S01]  /*0b00*/  @P4 LDG.E R22, desc[UR4][R10.64+0x100] ;  /* 0x000100040a164981 */ /* 0x000ee2000c1e1900 */
[----:B--2---:R-:W-:-:S03]  /*0b10*/  @P6 LOP3.LUT R15, R15, R26, RZ, 0x3c, !PT ;  /* 0x0000001a0f0f6212 */ /* 0x004fc600078e3cff */
[----:B------:R-:W2:Y:S01]  /*0b20*/  @P0 LDG.E R26, desc[UR4][R10.64+0x12c] ;  /* 0x00012c040a1a0981 */ /* 0x000ea2000c1e1900 */
[----:B----4-:R-:W-:-:S03]  /*0b30*/  @P2 LOP3.LUT R2, R2, R23, RZ, 0x3c, !PT ;  /* 0x0000001702022212 */ /* 0x010fc600078e3cff */
[----:B------:R-:W4:Y:S01]  /*0b40*/  @P4 LDG.E R23, desc[UR4][R10.64+0xfc] ;  /* 0x0000fc040a174981 */ /* 0x000f22000c1e1900 */
[----:B------:R-:W-:-:S03]  /*0b50*/  @P2 LOP3.LUT R5, R5, R20, RZ, 0x3c, !PT ;  /* 0x0000001405052212 */ /* 0x000fc600078e3cff */
[----:B------:R-:W4:Y:S01]  /*0b60*/  @P4 LDG.E R20, desc[UR4][R10.64+0xf8] ;  /* 0x0000f8040a144981 */ /* 0x000f22000c1e1900 */
[----:B------:R-:W-:Y:S02]  /*0b70*/  @P3 LOP3.LUT R2, R2, R27, RZ, 0x3c, !PT ;  /* 0x0000001b02023212 */ /* 0x000fe400078e3cff */
[----:B------:R-:W-:Y:S01]  /*0b80*/  @P3 LOP3.LUT R4, R4, R25, RZ, 0x3c, !PT ;  /* 0x0000001904043212 */ /* 0x000fe200078e3cff */
[----:B------:R-:W4:Y:S01]  /*0b90*/  @P5 LDG.E R27, desc[UR4][R10.64+0x110] ;  /* 0x000110040a1b5981 */ /* 0x000f22000c1e1900 */
[----:B------:R-:W-:-:S03]  /*0ba0*/  @P3 LOP3.LUT R5, R5, R24, RZ, 0x3c, !PT ;  /* 0x0000001805053212 */ /* 0x000fc600078e3cff */
[----:B------:R-:W4:Y:S04]  /*0bb0*/  @P5 LDG.E R25, desc[UR4][R10.64+0x108] ;  /* 0x000108040a195981 */ /* 0x000f28000c1e1900 */
        /* <DEDUP_REMOVED lines=19> */
[----:B------:R-:W-:-:S05]  /*0cf0*/  VIADD R19, R19, 0x10 ;  /* 0x0000001013137836 */ /* 0x000fca0000000000 */
[----:B------:R-:W-:Y:S02]  /*0d00*/  ISETP.NE.AND P1, PT, R19, 0x20, PT ;  /* 0x000000201300780c */ /* 0x000fe40003f25270 */
[----:B------:R-:W-:Y:S02]  /*0d10*/  @P5 LOP3.LUT R3, R3, R18, RZ, 0x3c, !PT ;  /* 0x0000001203035212 */ /* 0x000fe400078e3cff */
[----:B------:R-:W-:Y:S02]  /*0d20*/  @P6 LOP3.LUT R4, R4, R21, RZ, 0x3c, !PT ;  /* 0x0000001504046212 */ /* 0x000fe400078e3cff */
[----:B---3--:R-:W-:-:S04]  /*0d30*/  @P6 LOP3.LUT R3, R3, R22, RZ, 0x3c, !PT ;  /* 0x0000001603036212 */ /* 0x008fc800078e3cff */
[----:B--2---:R-:W-:Y:S02]  /*0d40*/  @P0 LOP3.LUT R3, R3, R26, RZ, 0x3c, !PT ;  /* 0x0000001a03030212 */ /* 0x004fe400078e3cff */
[----:B----4-:R-:W-:Y:S02]  /*0d50*/  @P6 LOP3.LUT R2, R2, R23, RZ, 0x3c, !PT ;  /* 0x0000001702026212 */ /* 0x010fe400078e3cff */
[----:B------:R-:W-:Y:S02]  /*0d60*/  @P6 LOP3.LUT R5, R5, R20, RZ, 0x3c, !PT ;  /* 0x0000001405056212 */ /* 0x000fe400078e3cff */
[----:B------:R-:W-:Y:S02]  /*0d70*/  @P0 LOP3.LUT R2, R2, R27, RZ, 0x3c, !PT ;  /* 0x0000001b02020212 */ /* 0x000fe400078e3cff */
[----:B------:R-:W-:Y:S02]  /*0d80*/  @P0 LOP3.LUT R4, R4, R25, RZ, 0x3c, !PT ;  /* 0x0000001904040212 */ /* 0x000fe400078e3cff */
[----:B------:R-:W-:Y:S01]  /*0d90*/  @P0 LOP3.LUT R5, R5, R24, RZ, 0x3c, !PT ;  /* 0x0000001805050212 */ /* 0x000fe200078e3cff */
[----:B------:R-:W-:Y:S06]  /*0da0*/  @P1 BRA `(.L_x_5) ;  /* 0xfffffff400481947 */ /* 0x000fec000383ffff */
[----:B------:R-:W-:-:S05]  /*0db0*/  VIADD R17, R17, 0x1 ;  /* 0x0000000111117836 */ /* 0x000fca0000000000 */
[----:B------:R-:W-:-:S13]  /*0dc0*/  ISETP.NE.AND P0, PT, R17, 0x5, PT ;  /* 0x000000051100780c */ /* 0x000fda0003f05270 */
[----:B------:R-:W-:Y:S05]  /*0dd0*/  @P0 BRA `(.L_x_6) ;  /* 0xfffffff400300947 */ /* 0x000fea000383ffff */
[----:B------:R1:W-:Y:S01]  /*0de0*/  STG.E.64 desc[UR4][R6.64+0x8], R4 ;  /* 0x0000080406007986 */ /* 0x0003e2000c101b04 */
[----:B------:R-:W-:Y:S01]  /*0df0*/  VIADD R14, R14, 0x1 ;  /* 0x000000010e0e7836 */ /* 0x000fe20000000000 */
[----:B------:R-:W-:Y:S02]  /*0e00*/  LOP3.LUT R11, R13, 0x3, RZ, 0xc0, !PT ;  /* 0x000000030d0b7812 */ /* 0x000fe400078ec0ff */
[----:B------:R1:W-:Y:S02]  /*0e10*/  STG.E.64 desc[UR4][R6.64+0x10], R2 ;  /* 0x0000100206007986 */ /* 0x0003e4000c101b04 */
[----:B------:R-:W-:Y:S02]  /*0e20*/  ISETP.GE.U32.AND P0, PT, R14, R11, PT ;  /* 0x0000000b0e00720c */ /* 0x000fe40003f06070 */
[----:B------:R1:W-:Y:S11]  /*0e30*/  STG.E desc[UR4][R6.64+0x4], R15 ;  /* 0x0000040f06007986 */ /* 0x0003f6000c101904 */
[----:B------:R-:W-:Y:S05]  /*0e40*/  @!P0 BRA `(.L_x_7) ;  /* 0xfffffff400048947 */ /* 0x000fea000383ffff */
.L_x_4:
[----:B------:R-:W-:Y:S05]  /*0e50*/  BSYNC.RECONVERGENT B1 ;  /* 0x0000000000017941 */ /* 0x000fea0003800200 */
.L_x_3:
[C---:B------:R-:W-:Y:S01]  /*0e60*/  ISETP.GT.U32.AND P0, PT, R13.reuse, 0x3, PT ;  /* 0x000000030d00780c */ /* 0x040fe20003f04070 */
[----:B------:R-:W-:Y:S01]  /*0e70*/  VIADD R12, R12, 0x1 ;  /* 0x000000010c0c7836 */ /* 0x000fe20000000000 */
[--C-:B------:R-:W-:Y:S02]  /*0e80*/  SHF.R.U64 R13, R13, 0x2, R0.reuse ;  /* 0x000000020d0d7819 */ /* 0x100fe40000001200 */
[----:B------:R-:W-:Y:S02]  /*0e90*/  ISETP.GT.U32.AND.EX P0, PT, R0, RZ, PT, P0 ;  /* 0x000000ff0000720c */ /* 0x000fe40003f04100 */
[----:B------:R-:W-:-:S11]  /*0ea0*/  SHF.R.U32.HI R0, RZ, 0x2, R0 ;  /* 0x00000002ff007819 */ /* 0x000fd60000011600 */
[----:B------:R-:W-:Y:S05]  /*0eb0*/  @P0 BRA `(.L_x_8) ;  /* 0xfffffff000c80947 */ /* 0x000fea000383ffff */
.L_x_2:
[----:B------:R-:W-:Y:S05]  /*0ec0*/  BSYNC.RECONVERGENT B0 ;  /* 0x0000000000007941 */ /* 0x000fea0003800200 */
.L_x_1:
[----:B------:R-:W-:Y:S04]  /*0ed0*/  STG.E.64 desc[UR4][R6.64+0x18], RZ ;  /* 0x000018ff06007986 */ /* 0x000fe8000c101b04 */
[----:B------:R-:W-:Y:S04]  /*0ee0*/  STG.E desc[UR4][R6.64+0x20], RZ ;  /* 0x000020ff06007986 */ /* 0x000fe8000c101904 */
[----:B------:R-:W-:Y:S01]  /*0ef0*/  STG.E.64 desc[UR4][R6.64+0x28], RZ ;  /* 0x000028ff06007986 */ /* 0x000fe2000c101b04 */
[----:B------:R-:W-:Y:S05]  /*0f00*/  EXIT ;  /* 0x000000000000794d */ /* 0x000fea0003800000 */
.L_x_9:
        /* <DEDUP_REMOVED lines=15> */
.L_x_11:


//--------------------- .nv.global.init           --------------------------
	.section	.nv.global.init,"aw",@progbits
	.align	4
.nv.global.init:
	.type		mrg32k3aM1SubSeq,@object
	.size		mrg32k3aM1SubSeq,(mrg32k3aM2SubSeq - mrg32k3aM1SubSeq)
mrg32k3aM1SubSeq:
        /*0000*/ 	.byte	0x0b, 0xcc, 0xee, 0x04, 0x73, 0x29, 0x8b, 0x6f, 0xf6, 0x53, 0x03, 0xf6, 0x23, 0xf6, 0xea, 0xda
        /* <DEDUP_REMOVED lines=125> */
	.type		mrg32k3aM2SubSeq,@object
	.size		mrg32k3aM2SubSeq,(mrg32k3aM1 - mrg32k3aM2SubSeq)
mrg32k3aM2SubSeq:
        /* <DEDUP_REMOVED lines=126> */
	.type		mrg32k3aM1,@object
	.size		mrg32k3aM1,(mrg32k3aM1Seq - mrg32k3aM1)
mrg32k3aM1:
        /* <DEDUP_REMOVED lines=144> */
	.type		mrg32k3aM1Seq,@object
	.size		mrg32k3aM1Seq,(mrg32k3aM2 - mrg32k3aM1Seq)
mrg32k3aM1Seq:
        /* <DEDUP_REMOVED lines=144> */
	.type		mrg32k3aM2,@object
	.size		mrg32k3aM2,(mrg32k3aM2Seq - mrg32k3aM2)
mrg32k3aM2:
        /* <DEDUP_REMOVED lines=144> */
	.type		mrg32k3aM2Seq,@object
	.size		mrg32k3aM2Seq,(precalc_xorwow_matrix - mrg32k3aM2Seq)
mrg32k3aM2Seq:
        /* <DEDUP_REMOVED lines=144> */
	.type		precalc_xorwow_matrix,@object
	.size		precalc_xorwow_matrix,(precalc_xorwow_offset_matrix - precalc_xorwow_matrix)
precalc_xorwow_matrix:
        /* <DEDUP_REMOVED lines=6400> */
	.type		precalc_xorwow_offset_matrix,@object
	.size		precalc_xorwow_offset_matrix,(.L_1 - precalc_xorwow_offset_matrix)
precalc_xorwow_offset_matrix:
        /* <DEDUP_REMOVED lines=6400> */
.L_1:


//--------------------- .nv.shared.reserved.0     --------------------------
	.section	.nv.shared.reserved.0,"aw",@nobits
	.weak		__nv_reservedSMEM_offset_0_alias
	.size		__nv_reservedSMEM_offset_0_alias, 0, 64
	.other		__nv_reservedSMEM_offset_0_alias,@"STO_CUDA_RESERVED_SHARED STV_DEFAULT"
__nv_reservedSMEM_offset_0_alias:
	.zero		0
	.zero		64


//--------------------- .nv.constant0._Z5droprPfP17curandStateXORWOWmf --------------------------
	.section	.nv.constant0._Z5droprPfP17curandStateXORWOWmf,"a",@progbits
	.sectionflags	@""
	.align	4
.nv.constant0._Z5droprPfP17curandStateXORWOWmf:
	.zero		924


//--------------------- .nv.constant0._Z17setupCurandStatesP17curandStateXORWOWyi --------------------------
	.section	.nv.constant0._Z17setupCurandStatesP17curandStateXORWOWyi,"a",@progbits
	.sectionflags	@""
	.align	4
.nv.constant0._Z17setupCurandStatesP17curandStateXORWOWyi:
	.zero		916


//--------------------- SYMBOLS --------------------------

	.type		.nv.reservedSmem.offset0,@object
	.size		.nv.reservedSmem.offset0,0x4
